//
// Generated by NVIDIA NVVM Compiler
//
// Compiler Build ID: CL-36424714
// Cuda compilation tools, release 13.0, V13.0.88
// Based on NVVM 20.0.0
//

.version 9.0
.target sm_100
.address_size 64

	// .globl	_Z35matrixMultiplyTiledRectangular12x18PfPKfS1_iii
// _ZZ35matrixMultiplyTiledRectangular12x18PfPKfS1_iiiE6M_tile has been demoted
// _ZZ35matrixMultiplyTiledRectangular12x18PfPKfS1_iiiE6N_tile has been demoted

.visible .entry _Z35matrixMultiplyTiledRectangular12x18PfPKfS1_iii(
	.param .u64 .ptr .align 1 _Z35matrixMultiplyTiledRectangular12x18PfPKfS1_iii_param_0,
	.param .u64 .ptr .align 1 _Z35matrixMultiplyTiledRectangular12x18PfPKfS1_iii_param_1,
	.param .u64 .ptr .align 1 _Z35matrixMultiplyTiledRectangular12x18PfPKfS1_iii_param_2,
	.param .u32 _Z35matrixMultiplyTiledRectangular12x18PfPKfS1_iii_param_3,
	.param .u32 _Z35matrixMultiplyTiledRectangular12x18PfPKfS1_iii_param_4,
	.param .u32 _Z35matrixMultiplyTiledRectangular12x18PfPKfS1_iii_param_5
)
{
	.reg .pred 	%p<30>;
	.reg .b32 	%r<64>;
	.reg .b32 	%f<105>;
	.reg .b64 	%rd<13>;
	// demoted variable
	.shared .align 4 .b8 _ZZ35matrixMultiplyTiledRectangular12x18PfPKfS1_iiiE6M_tile[864];
	// demoted variable
	.shared .align 4 .b8 _ZZ35matrixMultiplyTiledRectangular12x18PfPKfS1_iiiE6N_tile[1296];
	ld.param.u64 	%rd3, [_Z35matrixMultiplyTiledRectangular12x18PfPKfS1_iii_param_0];
	ld.param.u64 	%rd4, [_Z35matrixMultiplyTiledRectangular12x18PfPKfS1_iii_param_1];
	ld.param.u64 	%rd5, [_Z35matrixMultiplyTiledRectangular12x18PfPKfS1_iii_param_2];
	ld.param.u32 	%r26, [_Z35matrixMultiplyTiledRectangular12x18PfPKfS1_iii_param_3];
	ld.param.u32 	%r27, [_Z35matrixMultiplyTiledRectangular12x18PfPKfS1_iii_param_4];
	ld.param.u32 	%r28, [_Z35matrixMultiplyTiledRectangular12x18PfPKfS1_iii_param_5];
	mov.u32 	%r29, %ctaid.x;
	mov.u32 	%r30, %ctaid.y;
	mov.u32 	%r58, %tid.x;
	mov.u32 	%r60, %tid.y;
	mad.lo.s32 	%r3, %r30, 12, %r60;
	mul.lo.s32 	%r4, %r29, 18;
	add.s32 	%r5, %r4, %r58;
	setp.lt.s32 	%p1, %r27, 1;
	mov.f32 	%f86, 0f00000000;
	@%p1 bra 	$L__BB0_43;
	add.s32 	%r32, %r27, 17;
	mul.hi.u32 	%r33, %r32, 954437177;
	shr.u32 	%r34, %r33, 2;
	mul.lo.s32 	%r35, %r60, 72;
	mov.u32 	%r36, _ZZ35matrixMultiplyTiledRectangular12x18PfPKfS1_iiiE6M_tile;
	add.s32 	%r6, %r36, %r35;
	shl.b32 	%r37, %r58, 2;
	add.s32 	%r7, %r6, %r37;
	mov.u32 	%r38, _ZZ35matrixMultiplyTiledRectangular12x18PfPKfS1_iiiE6N_tile;
	add.s32 	%r9, %r38, %r37;
	add.s32 	%r8, %r9, %r35;
	neg.s32 	%r63, %r34;
	mad.lo.s32 	%r39, %r60, %r28, %r58;
	add.s32 	%r61, %r39, %r4;
	mul.lo.s32 	%r12, %r28, 18;
	mad.lo.s32 	%r59, %r27, %r3, %r58;
	cvta.to.global.u64 	%rd1, %rd4;
	cvta.to.global.u64 	%rd2, %rd5;
	mov.f32 	%f86, 0f00000000;
	mov.b32 	%r62, 8;
$L__BB0_2:
	setp.ge.s32 	%p2, %r3, %r26;
	setp.ge.s32 	%p3, %r58, %r27;
	mov.f32 	%f84, 0f00000000;
	or.pred  	%p4, %p2, %p3;
	@%p4 bra 	$L__BB0_4;
	mul.wide.u32 	%rd6, %r59, 4;
	add.s64 	%rd7, %rd1, %rd6;
	ld.global.f32 	%f84, [%rd7];
$L__BB0_4:
	setp.ge.s32 	%p5, %r5, %r28;
	st.shared.f32 	[%r7], %f84;
	setp.ge.s32 	%p6, %r60, %r27;
	mov.f32 	%f85, 0f00000000;
	or.pred  	%p7, %p6, %p5;
	@%p7 bra 	$L__BB0_6;
	mul.wide.u32 	%rd8, %r61, 4;
	add.s64 	%rd9, %rd2, %rd8;
	ld.global.f32 	%f85, [%rd9];
$L__BB0_6:
	st.shared.f32 	[%r8], %f85;
	bar.sync 	0;
	add.s32 	%r40, %r62, -8;
	setp.ge.s32 	%p8, %r40, %r27;
	@%p8 bra 	$L__BB0_8;
	ld.shared.f32 	%f47, [%r6];
	ld.shared.f32 	%f48, [%r9];
	fma.rn.f32 	%f86, %f47, %f48, %f86;
$L__BB0_8:
	add.s32 	%r41, %r62, -7;
	setp.ge.s32 	%p9, %r41, %r27;
	@%p9 bra 	$L__BB0_10;
	ld.shared.f32 	%f49, [%r6+4];
	ld.shared.f32 	%f50, [%r9+72];
	fma.rn.f32 	%f86, %f49, %f50, %f86;
$L__BB0_10:
	add.s32 	%r42, %r62, -6;
	setp.ge.s32 	%p10, %r42, %r27;
	@%p10 bra 	$L__BB0_12;
	ld.shared.f32 	%f51, [%r6+8];
	ld.shared.f32 	%f52, [%r9+144];
	fma.rn.f32 	%f86, %f51, %f52, %f86;
$L__BB0_12:
	add.s32 	%r43, %r62, -5;
	setp.ge.s32 	%p11, %r43, %r27;
	@%p11 bra 	$L__BB0_14;
	ld.shared.f32 	%f53, [%r6+12];
	ld.shared.f32 	%f54, [%r9+216];
	fma.rn.f32 	%f86, %f53, %f54, %f86;
$L__BB0_14:
	add.s32 	%r44, %r62, -4;
	setp.ge.s32 	%p12, %r44, %r27;
	@%p12 bra 	$L__BB0_16;
	ld.shared.f32 	%f55, [%r6+16];
	ld.shared.f32 	%f56, [%r9+288];
	fma.rn.f32 	%f86, %f55, %f56, %f86;
$L__BB0_16:
	add.s32 	%r45, %r62, -3;
	setp.ge.s32 	%p13, %r45, %r27;
	@%p13 bra 	$L__BB0_18;
	ld.shared.f32 	%f57, [%r6+20];
	ld.shared.f32 	%f58, [%r9+360];
	fma.rn.f32 	%f86, %f57, %f58, %f86;
$L__BB0_18:
	add.s32 	%r46, %r62, -2;
	setp.ge.s32 	%p14, %r46, %r27;
	@%p14 bra 	$L__BB0_20;
	ld.shared.f32 	%f59, [%r6+24];
	ld.shared.f32 	%f60, [%r9+432];
	fma.rn.f32 	%f86, %f59, %f60, %f86;
$L__BB0_20:
	add.s32 	%r47, %r62, -1;
	setp.ge.s32 	%p15, %r47, %r27;
	@%p15 bra 	$L__BB0_22;
	ld.shared.f32 	%f61, [%r6+28];
	ld.shared.f32 	%f62, [%r9+504];
	fma.rn.f32 	%f86, %f61, %f62, %f86;
$L__BB0_22:
	setp.ge.s32 	%p16, %r62, %r27;
	@%p16 bra 	$L__BB0_24;
	ld.shared.f32 	%f63, [%r6+32];
	ld.shared.f32 	%f64, [%r9+576];
	fma.rn.f32 	%f86, %f63, %f64, %f86;
$L__BB0_24:
	add.s32 	%r48, %r62, 1;
	setp.ge.s32 	%p17, %r48, %r27;
	@%p17 bra 	$L__BB0_26;
	ld.shared.f32 	%f65, [%r6+36];
	ld.shared.f32 	%f66, [%r9+648];
	fma.rn.f32 	%f86, %f65, %f66, %f86;
$L__BB0_26:
	add.s32 	%r49, %r62, 2;
	setp.ge.s32 	%p18, %r49, %r27;
	@%p18 bra 	$L__BB0_28;
	ld.shared.f32 	%f67, [%r6+40];
	ld.shared.f32 	%f68, [%r9+720];
	fma.rn.f32 	%f86, %f67, %f68, %f86;
$L__BB0_28:
	add.s32 	%r50, %r62, 3;
	setp.ge.s32 	%p19, %r50, %r27;
	@%p19 bra 	$L__BB0_30;
	ld.shared.f32 	%f69, [%r6+44];
	ld.shared.f32 	%f70, [%r9+792];
	fma.rn.f32 	%f86, %f69, %f70, %f86;
$L__BB0_30:
	add.s32 	%r51, %r62, 4;
	setp.ge.s32 	%p20, %r51, %r27;
	@%p20 bra 	$L__BB0_32;
	ld.shared.f32 	%f71, [%r6+48];
	ld.shared.f32 	%f72, [%r9+864];
	fma.rn.f32 	%f86, %f71, %f72, %f86;
$L__BB0_32:
	add.s32 	%r52, %r62, 5;
	setp.ge.s32 	%p21, %r52, %r27;
	@%p21 bra 	$L__BB0_34;
	ld.shared.f32 	%f73, [%r6+52];
	ld.shared.f32 	%f74, [%r9+936];
	fma.rn.f32 	%f86, %f73, %f74, %f86;
$L__BB0_34:
	add.s32 	%r53, %r62, 6;
	setp.ge.s32 	%p22, %r53, %r27;
	@%p22 bra 	$L__BB0_36;
	ld.shared.f32 	%f75, [%r6+56];
	ld.shared.f32 	%f76, [%r9+1008];
	fma.rn.f32 	%f86, %f75, %f76, %f86;
$L__BB0_36:
	add.s32 	%r54, %r62, 7;
	setp.ge.s32 	%p23, %r54, %r27;
	@%p23 bra 	$L__BB0_38;
	ld.shared.f32 	%f77, [%r6+60];
	ld.shared.f32 	%f78, [%r9+1080];
	fma.rn.f32 	%f86, %f77, %f78, %f86;
$L__BB0_38:
	add.s32 	%r55, %r62, 8;
	setp.ge.s32 	%p24, %r55, %r27;
	@%p24 bra 	$L__BB0_40;
	ld.shared.f32 	%f79, [%r6+64];
	ld.shared.f32 	%f80, [%r9+1152];
	fma.rn.f32 	%f86, %f79, %f80, %f86;
$L__BB0_40:
	add.s32 	%r56, %r62, 9;
	setp.ge.s32 	%p25, %r56, %r27;
	@%p25 bra 	$L__BB0_42;
	ld.shared.f32 	%f81, [%r6+68];
	ld.shared.f32 	%f82, [%r9+1224];
	fma.rn.f32 	%f86, %f81, %f82, %f86;
$L__BB0_42:
	bar.sync 	0;
	add.s32 	%r63, %r63, 1;
	setp.ne.s32 	%p26, %r63, 0;
	add.s32 	%r62, %r62, 18;
	add.s32 	%r61, %r61, %r12;
	add.s32 	%r60, %r60, 18;
	add.s32 	%r59, %r59, 18;
	add.s32 	%r58, %r58, 18;
	@%p26 bra 	$L__BB0_2;
$L__BB0_43:
	setp.ge.s32 	%p27, %r3, %r26;
	setp.ge.s32 	%p28, %r5, %r28;
	or.pred  	%p29, %p27, %p28;
	@%p29 bra 	$L__BB0_45;
	mad.lo.s32 	%r57, %r28, %r3, %r5;
	cvta.to.global.u64 	%rd10, %rd3;
	mul.wide.u32 	%rd11, %r57, 4;
	add.s64 	%rd12, %rd10, %rd11;
	st.global.f32 	[%rd12], %f86;
$L__BB0_45:
	ret;

}


// ===== COMPILED SASS (sm_100) =====

	.target	sm_100

	.elftype	@"ET_EXEC"


//--------------------- .note.nv.tkinfo           --------------------------
	.section	.note.nv.tkinfo,"",@"SHT_NOTE"
	.sectionflags	@"SHF_NOTE_NV_TKINFO"
	.tkinfo
        /*0018*/ 	.word	0x00000002
        /*0030*/ 	.string	""
        /*0030*/ 	.string	"ptxas"
        /*0030*/ 	.string	"Cuda compilation tools, release 13.0, V13.0.88"
        /*0030*/ 	.string	"Build cuda_13.0.r13.0/compiler.36424714_0"
        /*0030*/ 	.string	"-arch sm_100 -m 64 "



//--------------------- .note.nv.cuinfo           --------------------------
	.section	.note.nv.cuinfo,"",@"SHT_NOTE"
	.sectionflags	@"SHF_NOTE_NV_CUINFO"
        /*0018*/ 	.short	0x0002
        /*001a*/ 	.short	0x0064
        /*001c*/ 	.short	0x0082
	.zero		2


//--------------------- .nv.info                  --------------------------
	.section	.nv.info,"",@"SHT_CUDA_INFO"
	.align	4


	//----- nvinfo : EIATTR_REGCOUNT
	.align		4
        /*0000*/ 	.byte	0x04, 0x2f
        /*0002*/ 	.short	(.L_1 - .L_0)
	.align		4
.L_0:
        /*0004*/ 	.word	index@(_Z35matrixMultiplyTiledRectangular12x18PfPKfS1_iii)
        /*0008*/ 	.word	0x00000020


	//----- nvinfo : EIATTR_FRAME_SIZE
	.align		4
.L_1:
        /*000c*/ 	.byte	0x04, 0x11
        /*000e*/ 	.short	(.L_3 - .L_2)
	.align		4
.L_2:
        /*0010*/ 	.word	index@(_Z35matrixMultiplyTiledRectangular12x18PfPKfS1_iii)
        /*0014*/ 	.word	0x00000000


	//----- nvinfo : EIATTR_MIN_STACK_SIZE
	.align		4
.L_3:
        /*0018*/ 	.byte	0x04, 0x12
        /*001a*/ 	.short	(.L_5 - .L_4)
	.align		4
.L_4:
        /*001c*/ 	.word	index@(_Z35matrixMultiplyTiledRectangular12x18PfPKfS1_iii)
        /*0020*/ 	.word	0x00000000
.L_5:


//--------------------- .nv.compat                --------------------------
	.section	.nv.compat,"",@"SHT_CUDA_COMPAT_INFO"
	.align	4
        /*0000*/ 	.byte	0x02, 0x09, 0x00, 0x00, 0x02, 0x02, 0x01, 0x00, 0x02, 0x05, 0x05, 0x00, 0x03, 0x07, 0x01, 0x01
        /*0010*/ 	.byte	0x02, 0x03, 0x00, 0x00, 0x02, 0x06, 0x01, 0x00, 0x04, 0x0b, 0x08, 0x00, 0x09, 0x00, 0x00, 0x00
        /*0020*/ 	.byte	0x00, 0x00, 0x00, 0x00


//--------------------- .nv.info._Z35matrixMultiplyTiledRectangular12x18PfPKfS1_iii --------------------------
	.section	.nv.info._Z35matrixMultiplyTiledRectangular12x18PfPKfS1_iii,"",@"SHT_CUDA_INFO"
	.sectionflags	@""
	.align	4


	//----- nvinfo : EIATTR_CUDA_API_VERSION
	.align		4
        /*0000*/ 	.byte	0x04, 0x37
        /*0002*/ 	.short	(.L_7 - .L_6)
.L_6:
        /*0004*/ 	.word	0x00000082


	//----- nvinfo : EIATTR_KPARAM_INFO
	.align		4
.L_7:
        /*0008*/ 	.byte	0x04, 0x17
        /*000a*/ 	.short	(.L_9 - .L_8)
.L_8:
        /*000c*/ 	.word	0x00000000
        /*0010*/ 	.short	0x0005
        /*0012*/ 	.short	0x0020
        /*0014*/ 	.byte	0x00, 0xf0, 0x11, 0x00


	//----- nvinfo : EIATTR_KPARAM_INFO
	.align		4
.L_9:
        /*0018*/ 	.byte	0x04, 0x17
        /*001a*/ 	.short	(.L_11 - .L_10)
.L_10:
        /*001c*/ 	.word	0x00000000
        /*0020*/ 	.short	0x0004
        /*0022*/ 	.short	0x001c
        /*0024*/ 	.byte	0x00, 0xf0, 0x11, 0x00


	//----- nvinfo : EIATTR_KPARAM_INFO
	.align		4
.L_11:
        /*0028*/ 	.byte	0x04, 0x17
        /*002a*/ 	.short	(.L_13 - .L_12)
.L_12:
        /*002c*/ 	.word	0x00000000
        /*0030*/ 	.short	0x0003
        /*0032*/ 	.short	0x0018
        /*0034*/ 	.byte	0x00, 0xf0, 0x11, 0x00


	//----- nvinfo : EIATTR_KPARAM_INFO
	.align		4
.L_13:
        /*0038*/ 	.byte	0x04, 0x17
        /*003a*/ 	.short	(.L_15 - .L_14)
.L_14:
        /*003c*/ 	.word	0x00000000
        /*0040*/ 	.short	0x0002
        /*0042*/ 	.short	0x0010
        /*0044*/ 	.byte	0x00, 0xf5, 0x21, 0x00


	//----- nvinfo : EIATTR_KPARAM_INFO
	.align		4
.L_15:
        /*0048*/ 	.byte	0x04, 0x17
        /*004a*/ 	.short	(.L_17 - .L_16)
.L_16:
        /*004c*/ 	.word	0x00000000
        /*0050*/ 	.short	0x0001
        /*0052*/ 	.short	0x0008
        /*0054*/ 	.byte	0x00, 0xf5, 0x21, 0x00


	//----- nvinfo : EIATTR_KPARAM_INFO
	.align		4
.L_17:
        /*0058*/ 	.byte	0x04, 0x17
        /*005a*/ 	.short	(.L_19 - .L_18)
.L_18:
        /*005c*/ 	.word	0x00000000
        /*0060*/ 	.short	0x0000
        /*0062*/ 	.short	0x0000
        /*0064*/ 	.byte	0x00, 0xf5, 0x21, 0x00


	//----- nvinfo : EIATTR_SPARSE_MMA_MASK
	.align		4
.L_19:
        /*0068*/ 	.byte	0x03, 0x50
        /*006a*/ 	.short	0x0000


	//----- nvinfo : EIATTR_MAXREG_COUNT
	.align		4
        /*006c*/ 	.byte	0x03, 0x1b
        /*006e*/ 	.short	0x00ff


	//----- nvinfo : EIATTR_NUM_BARRIERS
	.align		4
        /*0070*/ 	.byte	0x02, 0x4c
        /*0072*/ 	.byte	0x01
	.zero		1


	//----- nvinfo : EIATTR_MERCURY_ISA_VERSION
	.align		4
        /*0074*/ 	.byte	0x03, 0x5f
        /*0076*/ 	.short	0x0101


	//----- nvinfo : EIATTR_VRC_CTA_INIT_COUNT
	.align		4
        /*0078*/ 	.byte	0x02, 0x4a
	.zero		1
	.zero		1


	//----- nvinfo : EIATTR_EXIT_INSTR_OFFSETS
	.align		4
        /*007c*/ 	.byte	0x04, 0x1c
        /*007e*/ 	.short	(.L_21 - .L_20)


	//   ....[0]....
.L_20:
        /*0080*/ 	.word	0x00000960


	//   ....[1]....
        /*0084*/ 	.word	0x000009b0


	//----- nvinfo : EIATTR_CBANK_PARAM_SIZE
	.align		4
.L_21:
        /*0088*/ 	.byte	0x03, 0x19
        /*008a*/ 	.short	0x0024


	//----- nvinfo : EIATTR_PARAM_CBANK
	.align		4
        /*008c*/ 	.byte	0x04, 0x0a
        /*008e*/ 	.short	(.L_23 - .L_22)
	.align		4
.L_22:
        /*0090*/ 	.word	index@(.nv.constant0._Z35matrixMultiplyTiledRectangular12x18PfPKfS1_iii)
        /*0094*/ 	.short	0x0380
        /*0096*/ 	.short	0x0024


	//----- nvinfo : EIATTR_SW_WAR
	.align		4
.L_23:
        /*0098*/ 	.byte	0x04, 0x36
        /*009a*/ 	.short	(.L_25 - .L_24)
.L_24:
        /*009c*/ 	.word	0x00000008
.L_25:


//--------------------- .nv.callgraph             --------------------------
	.section	.nv.callgraph,"",@"SHT_CUDA_CALLGRAPH"
	.align	4
	.sectionentsize	8
	.align		4
        /*0000*/ 	.word	0x00000000
	.align		4
        /*0004*/ 	.word	0xffffffff
	.align		4
        /*0008*/ 	.word	0x00000000
	.align		4
        /*000c*/ 	.word	0xfffffffe
	.align		4
        /*0010*/ 	.word	0x00000000
	.align		4
        /*0014*/ 	.word	0xfffffffd
	.align		4
        /*0018*/ 	.word	0x00000000
	.align		4
        /*001c*/ 	.word	0xfffffffc


//--------------------- .text._Z35matrixMultiplyTiledRectangular12x18PfPKfS1_iii --------------------------
	.section	.text._Z35matrixMultiplyTiledRectangular12x18PfPKfS1_iii,"ax",@progbits
	.align	128
        .global         _Z35matrixMultiplyTiledRectangular12x18PfPKfS1_iii
        .type           _Z35matrixMultiplyTiledRectangular12x18PfPKfS1_iii,@function
        .size           _Z35matrixMultiplyTiledRectangular12x18PfPKfS1_iii,(.L_x_3 - _Z35matrixMultiplyTiledRectangular12x18PfPKfS1_iii)
        .other          _Z35matrixMultiplyTiledRectangular12x18PfPKfS1_iii,@"STO_CUDA_ENTRY STV_DEFAULT"
_Z35matrixMultiplyTiledRectangular12x18PfPKfS1_iii:
.text._Z35matrixMultiplyTiledRectangular12x18PfPKfS1_iii:
[----:B------:R-:W-:Y:S01]  /*0000*/  LDC R1, c[0x0][0x37c] ;  /* 0x0000df00ff017b82 */ /* 0x000fe20000000800 */
[----:B------:R-:W0:Y:S01]  /*0010*/  S2R R9, SR_CTAID.Y ;  /* 0x0000000000097919 */ /* 0x000e220000002600 */
[----:B------:R-:W1:Y:S01]  /*0020*/  LDCU UR6, c[0x0][0x39c] ;  /* 0x00007380ff0677ac */ /* 0x000e620008000800 */
[----:B------:R-:W-:Y:S01]  /*0030*/  HFMA2 R0, -RZ, RZ, 0, 0 ;  /* 0x00000000ff007431 */ /* 0x000fe200000001ff */
[----:B------:R-:W0:Y:S01]  /*0040*/  S2R R10, SR_TID.Y ;  /* 0x00000000000a7919 */ /* 0x000e220000002200 */
[----:B------:R-:W2:Y:S01]  /*0050*/  LDCU UR9, c[0x0][0x3a0] ;  /* 0x00007400ff0977ac */ /* 0x000ea20008000800 */
[----:B------:R-:W3:Y:S01]  /*0060*/  S2R R7, SR_CTAID.X ;  /* 0x0000000000077919 */ /* 0x000ee20000002500 */
[----:B------:R-:W4:Y:S01]  /*0070*/  LDCU.64 UR10, c[0x0][0x358] ;  /* 0x00006b00ff0a77ac */ /* 0x000f220008000a00 */
[----:B------:R-:W3:Y:S01]  /*0080*/  S2R R18, SR_TID.X ;  /* 0x0000000000127919 */ /* 0x000ee20000002100 */
[----:B-1----:R-:W-:Y:S01]  /*0090*/  UISETP.GE.AND UP0, UPT, UR6, 0x1, UPT ;  /* 0x000000010600788c */ /* 0x002fe2000bf06270 */
[----:B0-----:R-:W-:-:S02]  /*00a0*/  IMAD R9, R9, 0xc, R10 ;  /* 0x0000000c09097824 */ /* 0x001fc400078e020a */
[----:B---3--:R-:W-:-:S06]  /*00b0*/  IMAD R8, R7, 0x12, R18 ;  /* 0x0000001207087824 */ /* 0x008fcc00078e0212 */
[----:B--2-4-:R-:W-:Y:S05]  /*00c0*/  BRA.U !UP0, `(.L_x_0) ;  /* 0x0000000908187547 */ /* 0x014fea000b800000 */
[----:B------:R-:W0:Y:S01]  /*00d0*/  S2R R15, SR_CgaCtaId ;  /* 0x00000000000f7919 */ /* 0x000e220000008800 */
[----:B------:R-:W1:Y:S01]  /*00e0*/  LDCU UR7, c[0x0][0x3a0] ;  /* 0x00007400ff0777ac */ /* 0x000e620008000800 */
[----:B------:R-:W2:Y:S01]  /*00f0*/  LDC R11, c[0x0][0x3a0] ;  /* 0x0000e800ff0b7b82 */ /* 0x000ea20000000800 */
[----:B------:R-:W-:Y:S01]  /*0100*/  MOV R0, 0x400 ;  /* 0x0000040000007802 */ /* 0x000fe20000000f00 */
[----:B------:R-:W-:Y:S01]  /*0110*/  IMAD R13, R9, UR6, R18 ;  /* 0x00000006090d7c24 */ /* 0x000fe2000f8e0212 */
[----:B------:R-:W-:Y:S02]  /*0120*/  UIADD3 UR4, UPT, UPT, UR6, 0x11, URZ ;  /* 0x0000001106047890 */ /* 0x000fe4000fffe0ff */
[----:B------:R-:W-:Y:S02]  /*0130*/  IADD3 R4, PT, PT, R0, 0x360, RZ ;  /* 0x0000036000047810 */ /* 0x000fe40007ffe0ff */
[----:B------:R-:W-:Y:S01]  /*0140*/  UIMAD.WIDE.U32 UR4, UR4, 0x38e38e39, URZ ;  /* 0x38e38e39040478a5 */ /* 0x000fe2000f8e00ff */
[----:B------:R-:W3:Y:S03]  /*0150*/  LDC.64 R2, c[0x0][0x398] ;  /* 0x0000e600ff027b82 */ /* 0x000ee60000000a00 */
[----:B------:R-:W-:-:S03]  /*0160*/  USHF.R.U32.HI UR5, URZ, 0x2, UR5 ;  /* 0x00000002ff057899 */ /* 0x000fc60008011605 */
[----:B------:R-:W-:Y:S01]  /*0170*/  UMOV UR4, 0x8 ;  /* 0x0000000800047882 */ /* 0x000fe20000000000 */
[----:B------:R-:W-:Y:S01]  /*0180*/  UIADD3 UR5, UPT, UPT, -UR5, URZ, URZ ;  /* 0x000000ff05057290 */ /* 0x000fe2000fffe1ff */
[----:B-1----:R-:W-:-:S04]  /*0190*/  IMAD R16, R10, UR7, R18 ;  /* 0x000000070a107c24 */ /* 0x002fc8000f8e0212 */
[----:B------:R-:W-:Y:S01]  /*01a0*/  IMAD R16, R7, 0x12, R16 ;  /* 0x0000001207107824 */ /* 0x000fe200078e0210 */
[C---:B0-----:R-:W-:Y:S02]  /*01b0*/  LEA R5, R15.reuse, R0, 0x18 ;  /* 0x000000000f057211 */ /* 0x041fe400078ec0ff */
[----:B------:R-:W-:Y:S02]  /*01c0*/  LEA R15, R15, R4, 0x18 ;  /* 0x000000040f0f7211 */ /* 0x000fe400078ec0ff */
[----:B------:R-:W-:Y:S01]  /*01d0*/  MOV R0, RZ ;  /* 0x000000ff00007202 */ /* 0x000fe20000000f00 */
[----:B------:R-:W-:Y:S02]  /*01e0*/  IMAD R12, R10, 0x48, R5 ;  /* 0x000000480a0c7824 */ /* 0x000fe400078e0205 */
[C---:B------:R-:W-:Y:S02]  /*01f0*/  IMAD R15, R18.reuse, 0x4, R15 ;  /* 0x00000004120f7824 */ /* 0x040fe400078e020f */
[----:B------:R-:W-:-:S02]  /*0200*/  IMAD R17, R18, 0x4, R12 ;  /* 0x0000000412117824 */ /* 0x000fc400078e020c */
[----:B------:R-:W-:-:S07]  /*0210*/  IMAD R14, R10, 0x48, R15 ;  /* 0x000000480a0e7824 */ /* 0x000fce00078e020f */
.L_x_1:
[----:B---3--:R-:W-:Y:S01]  /*0220*/  ISETP.GE.AND P0, PT, R18, R3, PT ;  /* 0x000000031200720c */ /* 0x008fe20003f06270 */
[----:B------:R-:W-:Y:S01]  /*0230*/  HFMA2 R19, -RZ, RZ, 0, 0 ;  /* 0x00000000ff137431 */ /* 0x000fe200000001ff */
[----:B--2---:R-:W-:Y:S02]  /*0240*/  ISETP.GE.AND P1, PT, R8, R11, PT ;  /* 0x0000000b0800720c */ /* 0x004fe40003f26270 */
[----:B------:R-:W-:Y:S02]  /*0250*/  ISETP.GE.OR P0, PT, R9, R2, P0 ;  /* 0x000000020900720c */ /* 0x000fe40000706670 */
[----:B------:R-:W-:Y:S02]  /*0260*/  ISETP.GE.OR P1, PT, R10, R3, P1 ;  /* 0x000000030a00720c */ /* 0x000fe40000f26670 */
[----:B------:R-:W-:-:S09]  /*0270*/  MOV R20, RZ ;  /* 0x000000ff00147202 */ /* 0x000fd20000000f00 */
[----:B------:R-:W0:Y:S08]  /*0280*/  @!P0 LDC.64 R6, c[0x0][0x388] ;  /* 0x0000e200ff068b82 */ /* 0x000e300000000a00 */
[----:B------:R-:W1:Y:S01]  /*0290*/  @!P1 LDC.64 R4, c[0x0][0x390] ;  /* 0x0000e400ff049b82 */ /* 0x000e620000000a00 */
[----:B0-----:R-:W-:-:S05]  /*02a0*/  @!P0 IMAD.WIDE.U32 R6, R13, 0x4, R6 ;  /* 0x000000040d068825 */ /* 0x001fca00078e0006 */
[----:B------:R-:W2:Y:S01]  /*02b0*/  @!P0 LDG.E R20, desc[UR10][R6.64] ;  /* 0x0000000a06148981 */ /* 0x000ea2000c1e1900 */
[----:B-1----:R-:W-:-:S05]  /*02c0*/  @!P1 IMAD.WIDE.U32 R4, R16, 0x4, R4 ;  /* 0x0000000410049825 */ /* 0x002fca00078e0004 */
[----:B------:R-:W3:Y:S01]  /*02d0*/  @!P1 LDG.E R19, desc[UR10][R4.64] ;  /* 0x0000000a04139981 */ /* 0x000ee2000c1e1900 */
[----:B------:R-:W-:Y:S02]  /*02e0*/  UIADD3 UR6, UPT, UPT, UR4, -0x8, URZ ;  /* 0xfffffff804067890 */ /* 0x000fe4000fffe0ff */
[----:B------:R-:W-:-:S04]  /*02f0*/  UIADD3 UR7, UPT, UPT, UR4, -0x7, URZ ;  /* 0xfffffff904077890 */ /* 0x000fc8000fffe0ff */
[C---:B------:R-:W-:Y:S01]  /*0300*/  ISETP.LE.AND P2, PT, R3.reuse, UR6, PT ;  /* 0x0000000603007c0c */ /* 0x040fe2000bf43270 */
[----:B------:R-:W-:Y:S01]  /*0310*/  UIADD3 UR6, UPT, UPT, UR4, -0x6, URZ ;  /* 0xfffffffa04067890 */ /* 0x000fe2000fffe0ff */
[----:B------:R-:W-:Y:S01]  /*0320*/  ISETP.LE.AND P3, PT, R3, UR7, PT ;  /* 0x0000000703007c0c */ /* 0x000fe2000bf63270 */
[----:B------:R-:W-:-:S04]  /*0330*/  UIADD3 UR7, UPT, UPT, UR4, -0x5, URZ ;  /* 0xfffffffb04077890 */ /* 0x000fc8000fffe0ff */
[C---:B------:R-:W-:Y:S02]  /*0340*/  ISETP.LE.AND P4, PT, R3.reuse, UR6, PT ;  /* 0x0000000603007c0c */ /* 0x040fe4000bf83270 */
[----:B------:R-:W-:Y:S01]  /*0350*/  ISETP.LE.AND P5, PT, R3, UR7, PT ;  /* 0x0000000703007c0c */ /* 0x000fe2000bfa3270 */
[----:B------:R-:W-:-:S06]  /*0360*/  UIADD3 UR6, UPT, UPT, UR4, -0x4, URZ ;  /* 0xfffffffc04067890 */ /* 0x000fcc000fffe0ff */
[----:B------:R-:W-:Y:S01]  /*0370*/  ISETP.LE.AND P6, PT, R3, UR6, PT ;  /* 0x0000000603007c0c */ /* 0x000fe2000bfc3270 */
[----:B------:R-:W-:-:S06]  /*0380*/  UIADD3 UR6, UPT, UPT, UR4, -0x3, URZ ;  /* 0xfffffffd04067890 */ /* 0x000fcc000fffe0ff */
[----:B------:R-:W-:Y:S01]  /*0390*/  ISETP.LE.AND P0, PT, R3, UR6, PT ;  /* 0x0000000603007c0c */ /* 0x000fe2000bf03270 */
[----:B------:R-:W-:-:S06]  /*03a0*/  UIADD3 UR6, UPT, UPT, UR4, -0x2, URZ ;  /* 0xfffffffe04067890 */ /* 0x000fcc000fffe0ff */
[----:B------:R-:W-:Y:S01]  /*03b0*/  ISETP.LE.AND P1, PT, R3, UR6, PT ;  /* 0x0000000603007c0c */ /* 0x000fe2000bf23270 */
[----:B------:R-:W-:Y:S02]  /*03c0*/  UIADD3 UR6, UPT, UPT, UR4, -0x1, URZ ;  /* 0xffffffff04067890 */ /* 0x000fe4000fffe0ff */
[----:B------:R-:W-:Y:S02]  /*03d0*/  UIADD3 UR7, UPT, UPT, UR4, 0x2, URZ ;  /* 0x0000000204077890 */ /* 0x000fe4000fffe0ff */
[----:B------:R-:W-:Y:S02]  /*03e0*/  UIADD3 UR8, UPT, UPT, UR4, 0x9, URZ ;  /* 0x0000000904087890 */ /* 0x000fe4000fffe0ff */
[----:B------:R-:W-:-:S04]  /*03f0*/  UIADD3 UR5, UPT, UPT, UR5, 0x1, URZ ;  /* 0x0000000105057890 */ /* 0x000fc8000fffe0ff */
[----:B------:R-:W-:Y:S01]  /*0400*/  UISETP.NE.AND UP0, UPT, UR5, URZ, UPT ;  /* 0x000000ff0500728c */ /* 0x000fe2000bf05270 */
[----:B------:R-:W-:Y:S01]  /*0410*/  VIADD R18, R18, 0x12 ;  /* 0x0000001212127836 */ /* 0x000fe20000000000 */
[----:B------:R-:W-:Y:S01]  /*0420*/  IADD3 R10, PT, PT, R10, 0x12, RZ ;  /* 0x000000120a0a7810 */ /* 0x000fe20007ffe0ff */
[----:B------:R-:W-:Y:S01]  /*0430*/  IMAD R16, R11, 0x12, R16 ;  /* 0x000000120b107824 */ /* 0x000fe200078e0210 */
[----:B------:R-:W-:Y:S01]  /*0440*/  IADD3 R13, PT, PT, R13, 0x12, RZ ;  /* 0x000000120d0d7810 */ /* 0x000fe20007ffe0ff */
[----:B--2---:R-:W-:Y:S04]  /*0450*/  STS [R17], R20 ;  /* 0x0000001411007388 */ /* 0x004fe80000000800 */
[----:B---3--:R-:W-:Y:S01]  /*0460*/  STS [R14], R19 ;  /* 0x000000130e007388 */ /* 0x008fe20000000800 */
[----:B------:R-:W-:Y:S06]  /*0470*/  BAR.SYNC.DEFER_BLOCKING 0x0 ;  /* 0x0000000000007b1d */ /* 0x000fec0000010000 */
[----:B------:R-:W-:Y:S04]  /*0480*/  @!P2 LDS R5, [R12] ;  /* 0x000000000c05a984 */ /* 0x000fe80000000800 */
[----:B------:R-:W0:Y:S04]  /*0490*/  @!P2 LDS R4, [R15] ;  /* 0x000000000f04a984 */ /* 0x000e280000000800 */
[----:B------:R-:W-:Y:S04]  /*04a0*/  @!P3 LDS R24, [R12+0x4] ;  /* 0x000004000c18b984 */ /* 0x000fe80000000800 */
[----:B------:R-:W1:Y:S04]  /*04b0*/  @!P3 LDS R7, [R15+0x48] ;  /* 0x000048000f07b984 */ /* 0x000e680000000800 */
[----:B------:R-:W-:Y:S04]  /*04c0*/  @!P4 LDS R21, [R12+0x8] ;  /* 0x000008000c15c984 */ /* 0x000fe80000000800 */
[----:B------:R-:W2:Y:S04]  /*04d0*/  @!P4 LDS R6, [R15+0x90] ;  /* 0x000090000f06c984 */ /* 0x000ea80000000800 */
[----:B------:R-:W-:Y:S04]  /*04e0*/  @!P5 LDS R25, [R12+0xc] ;  /* 0x00000c000c19d984 */ /* 0x000fe80000000800 */
[----:B------:R-:W3:Y:S04]  /*04f0*/  @!P5 LDS R19, [R15+0xd8] ;  /* 0x0000d8000f13d984 */ /* 0x000ee80000000800 */
[----:B------:R-:W-:Y:S04]  /*0500*/  @!P6 LDS R23, [R12+0x10] ;  /* 0x000010000c17e984 */ /* 0x000fe80000000800 */
[----:B------:R-:W4:Y:S04]  /*0510*/  @!P6 LDS R20, [R15+0x120] ;  /* 0x000120000f14e984 */ /* 0x000f280000000800 */
[----:B------:R-:W-:Y:S04]  /*0520*/  @!P0 LDS R29, [R12+0x14] ;  /* 0x000014000c1d8984 */ /* 0x000fe80000000800 */
[----:B------:R-:W5:Y:S01]  /*0530*/  @!P0 LDS R22, [R15+0x168] ;  /* 0x000168000f168984 */ /* 0x000f620000000800 */
[----:B0-----:R-:W-:Y:S01]  /*0540*/  @!P2 FFMA R0, R5, R4, R0 ;  /* 0x000000040500a223 */ /* 0x001fe20000000000 */
[----:B------:R-:W-:Y:S01]  /*0550*/  ISETP.LE.AND P2, PT, R3, UR6, PT ;  /* 0x0000000603007c0c */ /* 0x000fe2000bf43270 */
[----:B------:R-:W-:Y:S01]  /*0560*/  UIADD3 UR6, UPT, UPT, UR4, 0x1, URZ ;  /* 0x0000000104067890 */ /* 0x000fe2000fffe0ff */
[----:B------:R-:W-:Y:S01]  /*0570*/  @!P1 LDS R5, [R12+0x18] ;  /* 0x000018000c059984 */ /* 0x000fe20000000800 */
[----:B-1----:R-:W-:Y:S01]  /*0580*/  @!P3 FFMA R0, R7, R24, R0 ;  /* 0x000000180700b223 */ /* 0x002fe20000000000 */
[----:B------:R-:W-:-:S02]  /*0590*/  ISETP.LE.AND P3, PT, R3, UR4, PT ;  /* 0x0000000403007c0c */ /* 0x000fc4000bf63270 */
[----:B------:R-:W0:Y:S07]  /*05a0*/  @!P1 LDS R4, [R15+0x1b0] ;  /* 0x0001b0000f049984 */ /* 0x000e2e0000000800 */
[----:B------:R-:W-:Y:S01]  /*05b0*/  @!P2 LDS R7, [R12+0x1c] ;  /* 0x00001c000c07a984 */ /* 0x000fe20000000800 */
[----:B--2---:R-:W-:Y:S01]  /*05c0*/  @!P4 FFMA R0, R21, R6, R0 ;  /* 0x000000061500c223 */ /* 0x004fe20000000000 */
[----:B------:R-:W-:Y:S01]  /*05d0*/  ISETP.LE.AND P4, PT, R3, UR6, PT ;  /* 0x0000000603007c0c */ /* 0x000fe2000bf83270 */
[----:B------:R-:W-:Y:S01]  /*05e0*/  UIADD3 UR6, UPT, UPT, UR4, 0x3, URZ ;  /* 0x0000000304067890 */ /* 0x000fe2000fffe0ff */
[----:B------:R-:W-:Y:S01]  /*05f0*/  @!P3 LDS R21, [R12+0x20] ;  /* 0x000020000c15b984 */ /* 0x000fe20000000800 */
[----:B---3--:R-:W-:Y:S01]  /*0600*/  @!P5 FFMA R0, R19, R25, R0 ;  /* 0x000000191300d223 */ /* 0x008fe20000000000 */
[----:B------:R-:W-:-:S02]  /*0610*/  ISETP.LE.AND P5, PT, R3, UR7, PT ;  /* 0x0000000703007c0c */ /* 0x000fc4000bfa3270 */
[----:B------:R-:W1:Y:S04]  /*0620*/  @!P2 LDS R19, [R15+0x1f8] ;  /* 0x0001f8000f13a984 */ /* 0x000e680000000800 */
[----:B------:R-:W2:Y:S01]  /*0630*/  @!P3 LDS R6, [R15+0x240] ;  /* 0x000240000f06b984 */ /* 0x000ea20000000800 */
[----:B----4-:R-:W-:Y:S01]  /*0640*/  @!P6 FFMA R0, R23, R20, R0 ;  /* 0x000000141700e223 */ /* 0x010fe20000000000 */
[----:B------:R-:W-:Y:S02]  /*0650*/  ISETP.LE.AND P6, PT, R3, UR6, PT ;  /* 0x0000000603007c0c */ /* 0x000fe4000bfc3270 */
[----:B------:R-:W-:Y:S04]  /*0660*/  @!P4 LDS R20, [R12+0x24] ;  /* 0x000024000c14c984 */ /* 0x000fe80000000800 */
[----:B------:R-:W3:Y:S04]  /*0670*/  @!P4 LDS R27, [R15+0x288] ;  /* 0x000288000f1bc984 */ /* 0x000ee80000000800 */
[----:B------:R-:W-:Y:S04]  /*0680*/  @!P5 LDS R25, [R12+0x28] ;  /* 0x000028000c19d984 */ /* 0x000fe80000000800 */
[----:B------:R-:W4:Y:S01]  /*0690*/  @!P5 LDS R23, [R15+0x2d0] ;  /* 0x0002d0000f17d984 */ /* 0x000f220000000800 */
[----:B-----5:R-:W-:-:S03]  /*06a0*/  @!P0 FFMA R0, R22, R29, R0 ;  /* 0x0000001d16008223 */ /* 0x020fc60000000000 */
[----:B------:R-:W-:Y:S04]  /*06b0*/  @!P6 LDS R29, [R12+0x2c] ;  /* 0x00002c000c1de984 */ /* 0x000fe80000000800 */
[----:B------:R-:W5:Y:S01]  /*06c0*/  @!P6 LDS R22, [R15+0x318] ;  /* 0x000318000f16e984 */ /* 0x000f620000000800 */
[----:B------:R-:W-:Y:S01]  /*06d0*/  UIADD3 UR6, UPT, UPT, UR4, 0x4, URZ ;  /* 0x0000000404067890 */ /* 0x000fe2000fffe0ff */
[----:B0-----:R-:W-:Y:S01]  /*06e0*/  @!P1 FFMA R0, R5, R4, R0 ;  /* 0x0000000405009223 */ /* 0x001fe20000000000 */
[----:B------:R-:W-:-:S04]  /*06f0*/  UIADD3 UR7, UPT, UPT, UR4, 0x5, URZ ;  /* 0x0000000504077890 */ /* 0x000fc8000fffe0ff */
[C---:B------:R-:W-:Y:S01]  /*0700*/  ISETP.LE.AND P1, PT, R3.reuse, UR6, PT ;  /* 0x0000000603007c0c */ /* 0x040fe2000bf23270 */
[----:B------:R-:W-:Y:S01]  /*0710*/  UIADD3 UR6, UPT, UPT, UR4, 0x6, URZ ;  /* 0x0000000604067890 */ /* 0x000fe2000fffe0ff */
[----:B------:R-:W-:Y:S01]  /*0720*/  ISETP.LE.AND P0, PT, R3, UR7, PT ;  /* 0x0000000703007c0c */ /* 0x000fe2000bf03270 */
[----:B------:R-:W-:Y:S01]  /*0730*/  UIADD3 UR7, UPT, UPT, UR4, 0x7, URZ ;  /* 0x0000000704077890 */ /* 0x000fe2000fffe0ff */
[----:B-1----:R-:W-:-:S03]  /*0740*/  @!P2 FFMA R0, R19, R7, R0 ;  /* 0x000000071300a223 */ /* 0x002fc60000000000 */
[----:B------:R-:W-:Y:S01]  /*0750*/  ISETP.LE.AND P2, PT, R3, UR6, PT ;  /* 0x0000000603007c0c */ /* 0x000fe2000bf43270 */
[----:B------:R-:W-:Y:S01]  /*0760*/  UIADD3 UR6, UPT, UPT, UR4, 0x8, URZ ;  /* 0x0000000804067890 */ /* 0x000fe2000fffe0ff */
[----:B--2---:R-:W-:Y:S01]  /*0770*/  @!P3 FFMA R0, R21, R6, R0 ;  /* 0x000000061500b223 */ /* 0x004fe20000000000 */
[----:B------:R-:W-:-:S03]  /*0780*/  ISETP.LE.AND P3, PT, R3, UR7, PT ;  /* 0x0000000703007c0c */ /* 0x000fc6000bf63270 */
[----:B------:R-:W-:Y:S04]  /*0790*/  @!P1 LDS R5, [R12+0x30] ;  /* 0x000030000c059984 */ /* 0x000fe80000000800 */
[----:B------:R-:W0:Y:S01]  /*07a0*/  @!P1 LDS R4, [R15+0x360] ;  /* 0x000360000f049984 */ /* 0x000e220000000800 */
[----:B---3--:R-:W-:Y:S01]  /*07b0*/  @!P4 FFMA R0, R27, R20, R0 ;  /* 0x000000141b00c223 */ /* 0x008fe20000000000 */
[----:B------:R-:W-:Y:S02]  /*07c0*/  ISETP.LE.AND P4, PT, R3, UR6, PT ;  /* 0x0000000603007c0c */ /* 0x000fe4000bf83270 */
[----:B------:R-:W-:Y:S04]  /*07d0*/  @!P0 LDS R6, [R12+0x34] ;  /* 0x000034000c068984 */ /* 0x000fe80000000800 */
[----:B------:R-:W1:Y:S01]  /*07e0*/  @!P0 LDS R7, [R15+0x3a8] ;  /* 0x0003a8000f078984 */ /* 0x000e620000000800 */
[----:B----4-:R-:W-:Y:S01]  /*07f0*/  @!P5 FFMA R0, R25, R23, R0 ;  /* 0x000000171900d223 */ /* 0x010fe20000000000 */
[----:B------:R-:W-:-:S02]  /*0800*/  ISETP.LE.AND P5, PT, R3, UR8, PT ;  /* 0x0000000803007c0c */ /* 0x000fc4000bfa3270 */
[----:B------:R-:W-:Y:S04]  /*0810*/  @!P2 LDS R19, [R12+0x38] ;  /* 0x000038000c13a984 */ /* 0x000fe80000000800 */
[----:B------:R-:W2:Y:S01]  /*0820*/  @!P2 LDS R20, [R15+0x3f0] ;  /* 0x0003f0000f14a984 */ /* 0x000ea20000000800 */
[----:B-----5:R-:W-:-:S03]  /*0830*/  @!P6 FFMA R0, R22, R29, R0 ;  /* 0x0000001d1600e223 */ /* 0x020fc60000000000 */
[----:B------:R-:W-:Y:S04]  /*0840*/  @!P3 LDS R24, [R12+0x3c] ;  /* 0x00003c000c18b984 */ /* 0x000fe80000000800 */
[----:B------:R-:W3:Y:S04]  /*0850*/  @!P3 LDS R21, [R15+0x438] ;  /* 0x000438000f15b984 */ /* 0x000ee80000000800 */
[----:B------:R-:W-:Y:S04]  /*0860*/  @!P4 LDS R23, [R12+0x40] ;  /* 0x000040000c17c984 */ /* 0x000fe80000000800 */
[----:B------:R-:W4:Y:S04]  /*0870*/  @!P4 LDS R22, [R15+0x480] ;  /* 0x000480000f16c984 */ /* 0x000f280000000800 */
[----:B------:R-:W-:Y:S04]  /*0880*/  @!P5 LDS R26, [R12+0x44] ;  /* 0x000044000c1ad984 */ /* 0x000fe80000000800 */
[----:B------:R-:W5:Y:S01]  /*0890*/  @!P5 LDS R25, [R15+0x4c8] ;  /* 0x0004c8000f19d984 */ /* 0x000f620000000800 */
[----:B0-----:R-:W-:-:S04]  /*08a0*/  @!P1 FFMA R0, R5, R4, R0 ;  /* 0x0000000405009223 */ /* 0x001fc80000000000 */
[----:B-1----:R-:W-:-:S04]  /*08b0*/  @!P0 FFMA R0, R7, R6, R0 ;  /* 0x0000000607008223 */ /* 0x002fc80000000000 */
[----:B--2---:R-:W-:-:S04]  /*08c0*/  @!P2 FFMA R0, R19, R20, R0 ;  /* 0x000000141300a223 */ /* 0x004fc80000000000 */
[----:B---3--:R-:W-:Y:S01]  /*08d0*/  @!P3 FFMA R0, R21, R24, R0 ;  /* 0x000000181500b223 */ /* 0x008fe20000000000 */
[----:B------:R-:W-:-:S03]  /*08e0*/  UIADD3 UR4, UPT, UPT, UR4, 0x12, URZ ;  /* 0x0000001204047890 */ /* 0x000fc6000fffe0ff */
[----:B----4-:R-:W-:-:S04]  /*08f0*/  @!P4 FFMA R0, R23, R22, R0 ;  /* 0x000000161700c223 */ /* 0x010fc80000000000 */
[----:B-----5:R-:W-:Y:S01]  /*0900*/  @!P5 FFMA R0, R25, R26, R0 ;  /* 0x0000001a1900d223 */ /* 0x020fe20000000000 */
[----:B------:R-:W-:Y:S06]  /*0910*/  BAR.SYNC.DEFER_BLOCKING 0x0 ;  /* 0x0000000000007b1d */ /* 0x000fec0000010000 */
[----:B------:R-:W-:Y:S05]  /*0920*/  BRA.U UP0, `(.L_x_1) ;  /* 0xfffffff9003c7547 */ /* 0x000fea000b83ffff */
.L_x_0:
[----:B------:R-:W0:Y:S01]  /*0930*/  LDCU UR4, c[0x0][0x398] ;  /* 0x00007300ff0477ac */ /* 0x000e220008000800 */
[----:B------:R-:W-:-:S04]  /*0940*/  ISETP.GE.AND P0, PT, R8, UR9, PT ;  /* 0x0000000908007c0c */ /* 0x000fc8000bf06270 */
[----:B0-----:R-:W-:-:S13]  /*0950*/  ISETP.GE.OR P0, PT, R9, UR4, P0 ;  /* 0x0000000409007c0c */ /* 0x001fda0008706670 */
[----:B------:R-:W-:Y:S05]  /*0960*/  @P0 EXIT ;  /* 0x000000000000094d */ /* 0x000fea0003800000 */
[----:B------:R-:W0:Y:S01]  /*0970*/  LDC.64 R2, c[0x0][0x380] ;  /* 0x0000e000ff027b82 */ /* 0x000e220000000a00 */
[----:B------:R-:W-:-:S04]  /*0980*/  IMAD R9, R9, UR9, R8 ;  /* 0x0000000909097c24 */ /* 0x000fc8000f8e0208 */
[----:B0-----:R-:W-:-:S05]  /*0990*/  IMAD.WIDE.U32 R2, R9, 0x4, R2 ;  /* 0x0000000409027825 */ /* 0x001fca00078e0002 */
[----:B------:R-:W-:Y:S01]  /*09a0*/  STG.E desc[UR10][R2.64], R0 ;  /* 0x0000000002007986 */ /* 0x000fe2000c10190a */
[----:B------:R-:W-:Y:S05]  /*09b0*/  EXIT ;  /* 0x000000000000794d */ /* 0x000fea0003800000 */
.L_x_2:
[----:B------:R-:W-:-:S00]  /*09c0*/  BRA `(.L_x_2) ;  /* 0xfffffffc00fc7947 */ /* 0x000fc0000383ffff */
[----:B------:R-:W-:-:S00]  /*09d0*/  NOP ;  /* 0x0000000000007918 */ /* 0x000fc00000000000 */
        /* <DEDUP_REMOVED lines=10> */
.L_x_3:


//--------------------- .nv.shared._Z35matrixMultiplyTiledRectangular12x18PfPKfS1_iii --------------------------
	.section	.nv.shared._Z35matrixMultiplyTiledRectangular12x18PfPKfS1_iii,"aw",@nobits
	.sectionflags	@""
	.align	4
.nv.shared._Z35matrixMultiplyTiledRectangular12x18PfPKfS1_iii:
	.zero		3184


//--------------------- .nv.shared.reserved.0     --------------------------
	.section	.nv.shared.reserved.0,"aw",@nobits
	.weak		__nv_reservedSMEM_offset_0_alias
	.size		__nv_reservedSMEM_offset_0_alias, 0, 64
	.other		__nv_reservedSMEM_offset_0_alias,@"STO_CUDA_RESERVED_SHARED STV_DEFAULT"
__nv_reservedSMEM_offset_0_alias:
	.zero		0
	.zero		64


//--------------------- .nv.constant0._Z35matrixMultiplyTiledRectangular12x18PfPKfS1_iii --------------------------
	.section	.nv.constant0._Z35matrixMultiplyTiledRectangular12x18PfPKfS1_iii,"a",@progbits
	.sectionflags	@""
	.align	4
.nv.constant0._Z35matrixMultiplyTiledRectangular12x18PfPKfS1_iii:
	.zero		932


//--------------------- SYMBOLS --------------------------

	.type		.nv.reservedSmem.offset0,@object
	.size		.nv.reservedSmem.offset0,0x4
	.type		.nv.reservedSmem.cap,@object
	.size		.nv.reservedSmem.cap,0x4
